//
// Generated by NVIDIA NVVM Compiler
//
// Compiler Build ID: CL-36424714
// Cuda compilation tools, release 13.0, V13.0.88
// Based on NVVM 20.0.0
//

.version 9.0
.target sm_100
.address_size 64

	// .globl	_Z14stress_computePfS_S_

.visible .entry _Z14stress_computePfS_S_(
	.param .u64 .ptr .align 1 _Z14stress_computePfS_S__param_0,
	.param .u64 .ptr .align 1 _Z14stress_computePfS_S__param_1,
	.param .u64 .ptr .align 1 _Z14stress_computePfS_S__param_2
)
{
	.reg .pred 	%p<5>;
	.reg .b32 	%r<19>;
	.reg .b32 	%f<52>;
	.reg .b64 	%rd<18>;

	ld.param.u64 	%rd5, [_Z14stress_computePfS_S__param_0];
	ld.param.u64 	%rd6, [_Z14stress_computePfS_S__param_1];
	ld.param.u64 	%rd7, [_Z14stress_computePfS_S__param_2];
	mov.u32 	%r8, %ctaid.x;
	mov.u32 	%r9, %ntid.x;
	mov.u32 	%r10, %tid.x;
	mad.lo.s32 	%r1, %r8, %r9, %r10;
	mov.u32 	%r11, %ctaid.y;
	mov.u32 	%r12, %ntid.y;
	mov.u32 	%r13, %tid.y;
	mad.lo.s32 	%r14, %r11, %r12, %r13;
	setp.gt.s32 	%p1, %r1, 1023;
	setp.gt.u32 	%p2, %r14, 1023;
	or.pred  	%p3, %p1, %p2;
	@%p3 bra 	$L__BB0_4;
	shl.b32 	%r3, %r14, 10;
	mul.wide.u32 	%rd8, %r3, 4;
	cvta.to.global.u64 	%rd9, %rd5;
	add.s64 	%rd10, %rd8, %rd9;
	add.s64 	%rd17, %rd10, 32;
	cvta.to.global.u64 	%rd11, %rd6;
	add.s64 	%rd2, %rd11, 32768;
	mov.f32 	%f51, 0f00000000;
	mov.b32 	%r18, 0;
	mov.u32 	%r17, %r1;
$L__BB0_2:
	mul.wide.s32 	%rd12, %r17, 4;
	add.s64 	%rd13, %rd2, %rd12;
	ld.global.f32 	%f4, [%rd17+-32];
	ld.global.f32 	%f5, [%rd13+-32768];
	fma.rn.f32 	%f6, %f4, %f5, %f51;
	ld.global.f32 	%f7, [%rd17+-28];
	ld.global.f32 	%f8, [%rd13+-28672];
	fma.rn.f32 	%f9, %f7, %f8, %f6;
	ld.global.f32 	%f10, [%rd17+-24];
	ld.global.f32 	%f11, [%rd13+-24576];
	fma.rn.f32 	%f12, %f10, %f11, %f9;
	ld.global.f32 	%f13, [%rd17+-20];
	ld.global.f32 	%f14, [%rd13+-20480];
	fma.rn.f32 	%f15, %f13, %f14, %f12;
	ld.global.f32 	%f16, [%rd17+-16];
	ld.global.f32 	%f17, [%rd13+-16384];
	fma.rn.f32 	%f18, %f16, %f17, %f15;
	ld.global.f32 	%f19, [%rd17+-12];
	ld.global.f32 	%f20, [%rd13+-12288];
	fma.rn.f32 	%f21, %f19, %f20, %f18;
	ld.global.f32 	%f22, [%rd17+-8];
	ld.global.f32 	%f23, [%rd13+-8192];
	fma.rn.f32 	%f24, %f22, %f23, %f21;
	ld.global.f32 	%f25, [%rd17+-4];
	ld.global.f32 	%f26, [%rd13+-4096];
	fma.rn.f32 	%f27, %f25, %f26, %f24;
	ld.global.f32 	%f28, [%rd17];
	ld.global.f32 	%f29, [%rd13];
	fma.rn.f32 	%f30, %f28, %f29, %f27;
	ld.global.f32 	%f31, [%rd17+4];
	ld.global.f32 	%f32, [%rd13+4096];
	fma.rn.f32 	%f33, %f31, %f32, %f30;
	ld.global.f32 	%f34, [%rd17+8];
	ld.global.f32 	%f35, [%rd13+8192];
	fma.rn.f32 	%f36, %f34, %f35, %f33;
	ld.global.f32 	%f37, [%rd17+12];
	ld.global.f32 	%f38, [%rd13+12288];
	fma.rn.f32 	%f39, %f37, %f38, %f36;
	ld.global.f32 	%f40, [%rd17+16];
	ld.global.f32 	%f41, [%rd13+16384];
	fma.rn.f32 	%f42, %f40, %f41, %f39;
	ld.global.f32 	%f43, [%rd17+20];
	ld.global.f32 	%f44, [%rd13+20480];
	fma.rn.f32 	%f45, %f43, %f44, %f42;
	ld.global.f32 	%f46, [%rd17+24];
	ld.global.f32 	%f47, [%rd13+24576];
	fma.rn.f32 	%f48, %f46, %f47, %f45;
	ld.global.f32 	%f49, [%rd17+28];
	ld.global.f32 	%f50, [%rd13+28672];
	fma.rn.f32 	%f51, %f49, %f50, %f48;
	add.s32 	%r18, %r18, 16;
	add.s64 	%rd17, %rd17, 64;
	add.s32 	%r17, %r17, 16384;
	setp.ne.s32 	%p4, %r18, 1024;
	@%p4 bra 	$L__BB0_2;
	add.s32 	%r16, %r3, %r1;
	cvta.to.global.u64 	%rd14, %rd7;
	mul.wide.s32 	%rd15, %r16, 4;
	add.s64 	%rd16, %rd14, %rd15;
	st.global.f32 	[%rd16], %f51;
$L__BB0_4:
	ret;

}
	// .globl	_Z13stress_memoryPf
.visible .entry _Z13stress_memoryPf(
	.param .u64 .ptr .align 1 _Z13stress_memoryPf_param_0
)
{
	.reg .pred 	%p<2>;
	.reg .b32 	%r<5>;
	.reg .b32 	%f<3>;
	.reg .b64 	%rd<5>;

	ld.param.u64 	%rd1, [_Z13stress_memoryPf_param_0];
	mov.u32 	%r2, %ctaid.x;
	mov.u32 	%r3, %ntid.x;
	mov.u32 	%r4, %tid.x;
	mad.lo.s32 	%r1, %r2, %r3, %r4;
	setp.gt.s32 	%p1, %r1, 1048575;
	@%p1 bra 	$L__BB1_2;
	cvta.to.global.u64 	%rd2, %rd1;
	mul.wide.s32 	%rd3, %r1, 4;
	add.s64 	%rd4, %rd2, %rd3;
	ld.global.f32 	%f1, [%rd4];
	add.f32 	%f2, %f1, %f1;
	st.global.f32 	[%rd4], %f2;
$L__BB1_2:
	ret;

}
	// .globl	_Z9stress_xuPf
.visible .entry _Z9stress_xuPf(
	.param .u64 .ptr .align 1 _Z9stress_xuPf_param_0
)
{
	.reg .pred 	%p<2>;
	.reg .b32 	%r<5>;
	.reg .b32 	%f<3>;
	.reg .b64 	%rd<5>;

	ld.param.u64 	%rd1, [_Z9stress_xuPf_param_0];
	mov.u32 	%r2, %ctaid.x;
	mov.u32 	%r3, %ntid.x;
	mov.u32 	%r4, %tid.x;
	mad.lo.s32 	%r1, %r2, %r3, %r4;
	setp.gt.s32 	%p1, %r1, 1048575;
	@%p1 bra 	$L__BB2_2;
	cvta.to.global.u64 	%rd2, %rd1;
	mul.wide.s32 	%rd3, %r1, 4;
	add.s64 	%rd4, %rd2, %rd3;
	ld.global.f32 	%f1, [%rd4];
	sin.approx.f32 	%f2, %f1;
	st.global.f32 	[%rd4], %f2;
$L__BB2_2:
	ret;

}
	// .globl	_Z13stress_atomicPf
.visible .entry _Z13stress_atomicPf(
	.param .u64 .ptr .align 1 _Z13stress_atomicPf_param_0
)
{
	.reg .pred 	%p<2>;
	.reg .b32 	%r<5>;
	.reg .b32 	%f<2>;
	.reg .b64 	%rd<5>;

	ld.param.u64 	%rd1, [_Z13stress_atomicPf_param_0];
	mov.u32 	%r2, %ctaid.x;
	mov.u32 	%r3, %ntid.x;
	mov.u32 	%r4, %tid.x;
	mad.lo.s32 	%r1, %r2, %r3, %r4;
	setp.gt.s32 	%p1, %r1, 1048575;
	@%p1 bra 	$L__BB3_2;
	cvta.to.global.u64 	%rd2, %rd1;
	mul.wide.s32 	%rd3, %r1, 4;
	add.s64 	%rd4, %rd2, %rd3;
	atom.global.add.f32 	%f1, [%rd4], 0f3F800000;
$L__BB3_2:
	ret;

}


// ===== COMPILED SASS (sm_100) =====

	.target	sm_100

	.elftype	@"ET_EXEC"


//--------------------- .note.nv.tkinfo           --------------------------
	.section	.note.nv.tkinfo,"",@"SHT_NOTE"
	.sectionflags	@"SHF_NOTE_NV_TKINFO"
	.tkinfo
        /*0018*/ 	.word	0x00000002
        /*0030*/ 	.string	""
        /*0030*/ 	.string	"ptxas"
        /*0030*/ 	.string	"Cuda compilation tools, release 13.0, V13.0.88"
        /*0030*/ 	.string	"Build cuda_13.0.r13.0/compiler.36424714_0"
        /*0030*/ 	.string	"-arch sm_100 -m 64 "



//--------------------- .note.nv.cuinfo           --------------------------
	.section	.note.nv.cuinfo,"",@"SHT_NOTE"
	.sectionflags	@"SHF_NOTE_NV_CUINFO"
        /*0018*/ 	.short	0x0002
        /*001a*/ 	.short	0x0064
        /*001c*/ 	.short	0x0082
	.zero		2


//--------------------- .nv.info                  --------------------------
	.section	.nv.info,"",@"SHT_CUDA_INFO"
	.align	4


	//----- nvinfo : EIATTR_REGCOUNT
	.align		4
        /*0000*/ 	.byte	0x04, 0x2f
        /*0002*/ 	.short	(.L_1 - .L_0)
	.align		4
.L_0:
        /*0004*/ 	.word	index@(_Z14stress_computePfS_S_)
        /*0008*/ 	.word	0x0000001f


	//----- nvinfo : EIATTR_FRAME_SIZE
	.align		4
.L_1:
        /*000c*/ 	.byte	0x04, 0x11
        /*000e*/ 	.short	(.L_3 - .L_2)
	.align		4
.L_2:
        /*0010*/ 	.word	index@(_Z14stress_computePfS_S_)
        /*0014*/ 	.word	0x00000000


	//----- nvinfo : EIATTR_REGCOUNT
	.align		4
.L_3:
        /*0018*/ 	.byte	0x04, 0x2f
        /*001a*/ 	.short	(.L_5 - .L_4)
	.align		4
.L_4:
        /*001c*/ 	.word	index@(_Z13stress_memoryPf)
        /*0020*/ 	.word	0x00000008


	//----- nvinfo : EIATTR_FRAME_SIZE
	.align		4
.L_5:
        /*0024*/ 	.byte	0x04, 0x11
        /*0026*/ 	.short	(.L_7 - .L_6)
	.align		4
.L_6:
        /*0028*/ 	.word	index@(_Z13stress_memoryPf)
        /*002c*/ 	.word	0x00000000


	//----- nvinfo : EIATTR_REGCOUNT
	.align		4
.L_7:
        /*0030*/ 	.byte	0x04, 0x2f
        /*0032*/ 	.short	(.L_9 - .L_8)
	.align		4
.L_8:
        /*0034*/ 	.word	index@(_Z9stress_xuPf)
        /*0038*/ 	.word	0x00000008


	//----- nvinfo : EIATTR_FRAME_SIZE
	.align		4
.L_9:
        /*003c*/ 	.byte	0x04, 0x11
        /*003e*/ 	.short	(.L_11 - .L_10)
	.align		4
.L_10:
        /*0040*/ 	.word	index@(_Z9stress_xuPf)
        /*0044*/ 	.word	0x00000000


	//----- nvinfo : EIATTR_REGCOUNT
	.align		4
.L_11:
        /*0048*/ 	.byte	0x04, 0x2f
        /*004a*/ 	.short	(.L_13 - .L_12)
	.align		4
.L_12:
        /*004c*/ 	.word	index@(_Z13stress_atomicPf)
        /*0050*/ 	.word	0x0000000a


	//----- nvinfo : EIATTR_FRAME_SIZE
	.align		4
.L_13:
        /*0054*/ 	.byte	0x04, 0x11
        /*0056*/ 	.short	(.L_15 - .L_14)
	.align		4
.L_14:
        /*0058*/ 	.word	index@(_Z13stress_atomicPf)
        /*005c*/ 	.word	0x00000000


	//----- nvinfo : EIATTR_MIN_STACK_SIZE
	.align		4
.L_15:
        /*0060*/ 	.byte	0x04, 0x12
        /*0062*/ 	.short	(.L_17 - .L_16)
	.align		4
.L_16:
        /*0064*/ 	.word	index@(_Z13stress_atomicPf)
        /*0068*/ 	.word	0x00000000


	//----- nvinfo : EIATTR_MIN_STACK_SIZE
	.align		4
.L_17:
        /*006c*/ 	.byte	0x04, 0x12
        /*006e*/ 	.short	(.L_19 - .L_18)
	.align		4
.L_18:
        /*0070*/ 	.word	index@(_Z9stress_xuPf)
        /*0074*/ 	.word	0x00000000


	//----- nvinfo : EIATTR_MIN_STACK_SIZE
	.align		4
.L_19:
        /*0078*/ 	.byte	0x04, 0x12
        /*007a*/ 	.short	(.L_21 - .L_20)
	.align		4
.L_20:
        /*007c*/ 	.word	index@(_Z13stress_memoryPf)
        /*0080*/ 	.word	0x00000000


	//----- nvinfo : EIATTR_MIN_STACK_SIZE
	.align		4
.L_21:
        /*0084*/ 	.byte	0x04, 0x12
        /*0086*/ 	.short	(.L_23 - .L_22)
	.align		4
.L_22:
        /*0088*/ 	.word	index@(_Z14stress_computePfS_S_)
        /*008c*/ 	.word	0x00000000
.L_23:


//--------------------- .nv.compat                --------------------------
	.section	.nv.compat,"",@"SHT_CUDA_COMPAT_INFO"
	.align	4
        /*0000*/ 	.byte	0x02, 0x09, 0x00, 0x00, 0x02, 0x02, 0x01, 0x00, 0x02, 0x05, 0x05, 0x00, 0x03, 0x07, 0x01, 0x01
        /*0010*/ 	.byte	0x02, 0x03, 0x00, 0x00, 0x02, 0x06, 0x01, 0x00, 0x04, 0x0b, 0x08, 0x00, 0x09, 0x00, 0x00, 0x00
        /*0020*/ 	.byte	0x00, 0x00, 0x00, 0x00


//--------------------- .nv.info._Z13stress_atomicPf --------------------------
	.section	.nv.info._Z13stress_atomicPf,"",@"SHT_CUDA_INFO"
	.sectionflags	@""
	.align	4


	//----- nvinfo : EIATTR_CUDA_API_VERSION
	.align		4
        /*0000*/ 	.byte	0x04, 0x37
        /*0002*/ 	.short	(.L_25 - .L_24)
.L_24:
        /*0004*/ 	.word	0x00000082


	//----- nvinfo : EIATTR_KPARAM_INFO
	.align		4
.L_25:
        /*0008*/ 	.byte	0x04, 0x17
        /*000a*/ 	.short	(.L_27 - .L_26)
.L_26:
        /*000c*/ 	.word	0x00000000
        /*0010*/ 	.short	0x0000
        /*0012*/ 	.short	0x0000
        /*0014*/ 	.byte	0x00, 0xf5, 0x21, 0x00


	//----- nvinfo : EIATTR_SPARSE_MMA_MASK
	.align		4
.L_27:
        /*0018*/ 	.byte	0x03, 0x50
        /*001a*/ 	.short	0x0000


	//----- nvinfo : EIATTR_MAXREG_COUNT
	.align		4
        /*001c*/ 	.byte	0x03, 0x1b
        /*001e*/ 	.short	0x00ff


	//----- nvinfo : EIATTR_MERCURY_ISA_VERSION
	.align		4
        /*0020*/ 	.byte	0x03, 0x5f
        /*0022*/ 	.short	0x0101


	//----- nvinfo : EIATTR_VRC_CTA_INIT_COUNT
	.align		4
        /*0024*/ 	.byte	0x02, 0x4a
	.zero		1
	.zero		1


	//----- nvinfo : EIATTR_EXIT_INSTR_OFFSETS
	.align		4
        /*0028*/ 	.byte	0x04, 0x1c
        /*002a*/ 	.short	(.L_29 - .L_28)


	//   ....[0]....
.L_28:
        /*002c*/ 	.word	0x00000060


	//   ....[1]....
        /*0030*/ 	.word	0x000000c0


	//----- nvinfo : EIATTR_CBANK_PARAM_SIZE
	.align		4
.L_29:
        /*0034*/ 	.byte	0x03, 0x19
        /*0036*/ 	.short	0x0008


	//----- nvinfo : EIATTR_PARAM_CBANK
	.align		4
        /*0038*/ 	.byte	0x04, 0x0a
        /*003a*/ 	.short	(.L_31 - .L_30)
	.align		4
.L_30:
        /*003c*/ 	.word	index@(.nv.constant0._Z13stress_atomicPf)
        /*0040*/ 	.short	0x0380
        /*0042*/ 	.short	0x0008


	//----- nvinfo : EIATTR_SW_WAR
	.align		4
.L_31:
        /*0044*/ 	.byte	0x04, 0x36
        /*0046*/ 	.short	(.L_33 - .L_32)
.L_32:
        /*0048*/ 	.word	0x00000008
.L_33:


//--------------------- .nv.info._Z9stress_xuPf   --------------------------
	.section	.nv.info._Z9stress_xuPf,"",@"SHT_CUDA_INFO"
	.sectionflags	@""
	.align	4


	//----- nvinfo : EIATTR_CUDA_API_VERSION
	.align		4
        /*0000*/ 	.byte	0x04, 0x37
        /*0002*/ 	.short	(.L_35 - .L_34)
.L_34:
        /*0004*/ 	.word	0x00000082


	//----- nvinfo : EIATTR_KPARAM_INFO
	.align		4
.L_35:
        /*0008*/ 	.byte	0x04, 0x17
        /*000a*/ 	.short	(.L_37 - .L_36)
.L_36:
        /*000c*/ 	.word	0x00000000
        /*0010*/ 	.short	0x0000
        /*0012*/ 	.short	0x0000
        /*0014*/ 	.byte	0x00, 0xf5, 0x21, 0x00


	//----- nvinfo : EIATTR_SPARSE_MMA_MASK
	.align		4
.L_37:
        /*0018*/ 	.byte	0x03, 0x50
        /*001a*/ 	.short	0x0000


	//----- nvinfo : EIATTR_MAXREG_COUNT
	.align		4
        /*001c*/ 	.byte	0x03, 0x1b
        /*001e*/ 	.short	0x00ff


	//----- nvinfo : EIATTR_MERCURY_ISA_VERSION
	.align		4
        /*0020*/ 	.byte	0x03, 0x5f
        /*0022*/ 	.short	0x0101


	//----- nvinfo : EIATTR_VRC_CTA_INIT_COUNT
	.align		4
        /*0024*/ 	.byte	0x02, 0x4a
	.zero		1
	.zero		1


	//----- nvinfo : EIATTR_EXIT_INSTR_OFFSETS
	.align		4
        /*0028*/ 	.byte	0x04, 0x1c
        /*002a*/ 	.short	(.L_39 - .L_38)


	//   ....[0]....
.L_38:
        /*002c*/ 	.word	0x00000060


	//   ....[1]....
        /*0030*/ 	.word	0x000000e0


	//----- nvinfo : EIATTR_CBANK_PARAM_SIZE
	.align		4
.L_39:
        /*0034*/ 	.byte	0x03, 0x19
        /*0036*/ 	.short	0x0008


	//----- nvinfo : EIATTR_PARAM_CBANK
	.align		4
        /*0038*/ 	.byte	0x04, 0x0a
        /*003a*/ 	.short	(.L_41 - .L_40)
	.align		4
.L_40:
        /*003c*/ 	.word	index@(.nv.constant0._Z9stress_xuPf)
        /*0040*/ 	.short	0x0380
        /*0042*/ 	.short	0x0008


	//----- nvinfo : EIATTR_SW_WAR
	.align		4
.L_41:
        /*0044*/ 	.byte	0x04, 0x36
        /*0046*/ 	.short	(.L_43 - .L_42)
.L_42:
        /*0048*/ 	.word	0x00000008
.L_43:


//--------------------- .nv.info._Z13stress_memoryPf --------------------------
	.section	.nv.info._Z13stress_memoryPf,"",@"SHT_CUDA_INFO"
	.sectionflags	@""
	.align	4


	//----- nvinfo : EIATTR_CUDA_API_VERSION
	.align		4
        /*0000*/ 	.byte	0x04, 0x37
        /*0002*/ 	.short	(.L_45 - .L_44)
.L_44:
        /*0004*/ 	.word	0x00000082


	//----- nvinfo : EIATTR_KPARAM_INFO
	.align		4
.L_45:
        /*0008*/ 	.byte	0x04, 0x17
        /*000a*/ 	.short	(.L_47 - .L_46)
.L_46:
        /*000c*/ 	.word	0x00000000
        /*0010*/ 	.short	0x0000
        /*0012*/ 	.short	0x0000
        /*0014*/ 	.byte	0x00, 0xf5, 0x21, 0x00


	//----- nvinfo : EIATTR_SPARSE_MMA_MASK
	.align		4
.L_47:
        /*0018*/ 	.byte	0x03, 0x50
        /*001a*/ 	.short	0x0000


	//----- nvinfo : EIATTR_MAXREG_COUNT
	.align		4
        /*001c*/ 	.byte	0x03, 0x1b
        /*001e*/ 	.short	0x00ff


	//----- nvinfo : EIATTR_MERCURY_ISA_VERSION
	.align		4
        /*0020*/ 	.byte	0x03, 0x5f
        /*0022*/ 	.short	0x0101


	//----- nvinfo : EIATTR_VRC_CTA_INIT_COUNT
	.align		4
        /*0024*/ 	.byte	0x02, 0x4a
	.zero		1
	.zero		1


	//----- nvinfo : EIATTR_EXIT_INSTR_OFFSETS
	.align		4
        /*0028*/ 	.byte	0x04, 0x1c
        /*002a*/ 	.short	(.L_49 - .L_48)


	//   ....[0]....
.L_48:
        /*002c*/ 	.word	0x00000060


	//   ....[1]....
        /*0030*/ 	.word	0x000000d0


	//----- nvinfo : EIATTR_CBANK_PARAM_SIZE
	.align		4
.L_49:
        /*0034*/ 	.byte	0x03, 0x19
        /*0036*/ 	.short	0x0008


	//----- nvinfo : EIATTR_PARAM_CBANK
	.align		4
        /*0038*/ 	.byte	0x04, 0x0a
        /*003a*/ 	.short	(.L_51 - .L_50)
	.align		4
.L_50:
        /*003c*/ 	.word	index@(.nv.constant0._Z13stress_memoryPf)
        /*0040*/ 	.short	0x0380
        /*0042*/ 	.short	0x0008


	//----- nvinfo : EIATTR_SW_WAR
	.align		4
.L_51:
        /*0044*/ 	.byte	0x04, 0x36
        /*0046*/ 	.short	(.L_53 - .L_52)
.L_52:
        /*0048*/ 	.word	0x00000008
.L_53:


//--------------------- .nv.info._Z14stress_computePfS_S_ --------------------------
	.section	.nv.info._Z14stress_computePfS_S_,"",@"SHT_CUDA_INFO"
	.sectionflags	@""
	.align	4


	//----- nvinfo : EIATTR_CUDA_API_VERSION
	.align		4
        /*0000*/ 	.byte	0x04, 0x37
        /*0002*/ 	.short	(.L_55 - .L_54)
.L_54:
        /*0004*/ 	.word	0x00000082


	//----- nvinfo : EIATTR_KPARAM_INFO
	.align		4
.L_55:
        /*0008*/ 	.byte	0x04, 0x17
        /*000a*/ 	.short	(.L_57 - .L_56)
.L_56:
        /*000c*/ 	.word	0x00000000
        /*0010*/ 	.short	0x0002
        /*0012*/ 	.short	0x0010
        /*0014*/ 	.byte	0x00, 0xf5, 0x21, 0x00


	//----- nvinfo : EIATTR_KPARAM_INFO
	.align		4
.L_57:
        /*0018*/ 	.byte	0x04, 0x17
        /*001a*/ 	.short	(.L_59 - .L_58)
.L_58:
        /*001c*/ 	.word	0x00000000
        /*0020*/ 	.short	0x0001
        /*0022*/ 	.short	0x0008
        /*0024*/ 	.byte	0x00, 0xf5, 0x21, 0x00


	//----- nvinfo : EIATTR_KPARAM_INFO
	.align		4
.L_59:
        /*0028*/ 	.byte	0x04, 0x17
        /*002a*/ 	.short	(.L_61 - .L_60)
.L_60:
        /*002c*/ 	.word	0x00000000
        /*0030*/ 	.short	0x0000
        /*0032*/ 	.short	0x0000
        /*0034*/ 	.byte	0x00, 0xf5, 0x21, 0x00


	//----- nvinfo : EIATTR_SPARSE_MMA_MASK
	.align		4
.L_61:
        /*0038*/ 	.byte	0x03, 0x50
        /*003a*/ 	.short	0x0000


	//----- nvinfo : EIATTR_MAXREG_COUNT
	.align		4
        /*003c*/ 	.byte	0x03, 0x1b
        /*003e*/ 	.short	0x00ff


	//----- nvinfo : EIATTR_MERCURY_ISA_VERSION
	.align		4
        /*0040*/ 	.byte	0x03, 0x5f
        /*0042*/ 	.short	0x0101


	//----- nvinfo : EIATTR_VRC_CTA_INIT_COUNT
	.align		4
        /*0044*/ 	.byte	0x02, 0x4a
	.zero		1
	.zero		1


	//----- nvinfo : EIATTR_EXIT_INSTR_OFFSETS
	.align		4
        /*0048*/ 	.byte	0x04, 0x1c
        /*004a*/ 	.short	(.L_63 - .L_62)


	//   ....[0]....
.L_62:
        /*004c*/ 	.word	0x000000b0


	//   ....[1]....
        /*0050*/ 	.word	0x00000550


	//----- nvinfo : EIATTR_CBANK_PARAM_SIZE
	.align		4
.L_63:
        /*0054*/ 	.byte	0x03, 0x19
        /*0056*/ 	.short	0x0018


	//----- nvinfo : EIATTR_PARAM_CBANK
	.align		4
        /*0058*/ 	.byte	0x04, 0x0a
        /*005a*/ 	.short	(.L_65 - .L_64)
	.align		4
.L_64:
        /*005c*/ 	.word	index@(.nv.constant0._Z14stress_computePfS_S_)
        /*0060*/ 	.short	0x0380
        /*0062*/ 	.short	0x0018


	//----- nvinfo : EIATTR_SW_WAR
	.align		4
.L_65:
        /*0064*/ 	.byte	0x04, 0x36
        /*0066*/ 	.short	(.L_67 - .L_66)
.L_66:
        /*0068*/ 	.word	0x00000008
.L_67:


//--------------------- .nv.callgraph             --------------------------
	.section	.nv.callgraph,"",@"SHT_CUDA_CALLGRAPH"
	.align	4
	.sectionentsize	8
	.align		4
        /*0000*/ 	.word	0x00000000
	.align		4
        /*0004*/ 	.word	0xffffffff
	.align		4
        /*0008*/ 	.word	0x00000000
	.align		4
        /*000c*/ 	.word	0xfffffffe
	.align		4
        /*0010*/ 	.word	0x00000000
	.align		4
        /*0014*/ 	.word	0xfffffffd
	.align		4
        /*0018*/ 	.word	0x00000000
	.align		4
        /*001c*/ 	.word	0xfffffffc


//--------------------- .text._Z13stress_atomicPf --------------------------
	.section	.text._Z13stress_atomicPf,"ax",@progbits
	.align	128
        .global         _Z13stress_atomicPf
        .type           _Z13stress_atomicPf,@function
        .size           _Z13stress_atomicPf,(.L_x_5 - _Z13stress_atomicPf)
        .other          _Z13stress_atomicPf,@"STO_CUDA_ENTRY STV_DEFAULT"
_Z13stress_atomicPf:
.text._Z13stress_atomicPf:
[----:B------:R-:W-:Y:S01]  /*0000*/  LDC R1, c[0x0][0x37c] ;  /* 0x0000df00ff017b82 */ /* 0x000fe20000000800 */
[----:B------:R-:W0:Y:S07]  /*0010*/  S2R R0, SR_TID.X ;  /* 0x0000000000007919 */ /* 0x000e2e0000002100 */
[----:B------:R-:W0:Y:S08]  /*0020*/  S2UR UR4, SR_CTAID.X ;  /* 0x00000000000479c3 */ /* 0x000e300000002500 */
[----:B------:R-:W0:Y:S02]  /*0030*/  LDC R5, c[0x0][0x360] ;  /* 0x0000d800ff057b82 */ /* 0x000e240000000800 */
[----:B0-----:R-:W-:-:S05]  /*0040*/  IMAD R5, R5, UR4, R0 ;  /* 0x0000000405057c24 */ /* 0x001fca000f8e0200 */
[----:B------:R-:W-:-:S13]  /*0050*/  ISETP.GT.AND P0, PT, R5, 0xfffff, PT ;  /* 0x000fffff0500780c */ /* 0x000fda0003f04270 */
[----:B------:R-:W-:Y:S05]  /*0060*/  @P0 EXIT ;  /* 0x000000000000094d */ /* 0x000fea0003800000 */
[----:B------:R-:W0:Y:S01]  /*0070*/  LDC.64 R2, c[0x0][0x380] ;  /* 0x0000e000ff027b82 */ /* 0x000e220000000a00 */
[----:B------:R-:W1:Y:S01]  /*0080*/  LDCU.64 UR4, c[0x0][0x358] ;  /* 0x00006b00ff0477ac */ /* 0x000e620008000a00 */
[----:B------:R-:W-:Y:S02]  /*0090*/  HFMA2 R7, -RZ, RZ, 1.875, 0 ;  /* 0x3f800000ff077431 */ /* 0x000fe400000001ff */
[----:B0-----:R-:W-:-:S05]  /*00a0*/  IMAD.WIDE R2, R5, 0x4, R2 ;  /* 0x0000000405027825 */ /* 0x001fca00078e0202 */
[----:B-1----:R-:W-:Y:S01]  /*00b0*/  REDG.E.ADD.F32.FTZ.RN.STRONG.GPU desc[UR4][R2.64], R7 ;  /* 0x00000007020079a6 */ /* 0x002fe2000c12f304 */
[----:B------:R-:W-:Y:S05]  /*00c0*/  EXIT ;  /* 0x000000000000794d */ /* 0x000fea0003800000 */
.L_x_0:
[----:B------:R-:W-:-:S00]  /*00d0*/  BRA `(.L_x_0) ;  /* 0xfffffffc00fc7947 */ /* 0x000fc0000383ffff */
[----:B------:R-:W-:-:S00]  /*00e0*/  NOP ;  /* 0x0000000000007918 */ /* 0x000fc00000000000 */
        /* <DEDUP_REMOVED lines=9> */
.L_x_5:


//--------------------- .text._Z9stress_xuPf      --------------------------
	.section	.text._Z9stress_xuPf,"ax",@progbits
	.align	128
        .global         _Z9stress_xuPf
        .type           _Z9stress_xuPf,@function
        .size           _Z9stress_xuPf,(.L_x_6 - _Z9stress_xuPf)
        .other          _Z9stress_xuPf,@"STO_CUDA_ENTRY STV_DEFAULT"
_Z9stress_xuPf:
.text._Z9stress_xuPf:
        /* <DEDUP_REMOVED lines=9> */
[----:B0-----:R-:W-:-:S05]  /*0090*/  IMAD.WIDE R2, R5, 0x4, R2 ;  /* 0x0000000405027825 */ /* 0x001fca00078e0202 */
[----:B-1----:R-:W2:Y:S02]  /*00a0*/  LDG.E R0, desc[UR4][R2.64] ;  /* 0x0000000402007981 */ /* 0x002ea4000c1e1900 */
[----:B--2---:R-:W-:-:S04]  /*00b0*/  FMUL.RZ R0, R0, 0.15915493667125701904 ;  /* 0x3e22f98300007820 */ /* 0x004fc8000040c000 */
[----:B------:R-:W0:Y:S02]  /*00c0*/  MUFU.SIN R5, R0 ;  /* 0x0000000000057308 */ /* 0x000e240000000400 */
[----:B0-----:R-:W-:Y:S01]  /*00d0*/  STG.E desc[UR4][R2.64], R5 ;  /* 0x0000000502007986 */ /* 0x001fe2000c101904 */
[----:B------:R-:W-:Y:S05]  /*00e0*/  EXIT ;  /* 0x000000000000794d */ /* 0x000fea0003800000 */
.L_x_1:
        /* <DEDUP_REMOVED lines=9> */
.L_x_6:


//--------------------- .text._Z13stress_memoryPf --------------------------
	.section	.text._Z13stress_memoryPf,"ax",@progbits
	.align	128
        .global         _Z13stress_memoryPf
        .type           _Z13stress_memoryPf,@function
        .size           _Z13stress_memoryPf,(.L_x_7 - _Z13stress_memoryPf)
        .other          _Z13stress_memoryPf,@"STO_CUDA_ENTRY STV_DEFAULT"
_Z13stress_memoryPf:
.text._Z13stress_memoryPf:
        /* <DEDUP_REMOVED lines=11> */
[----:B--2---:R-:W-:-:S05]  /*00b0*/  FADD R5, R0, R0 ;  /* 0x0000000000057221 */ /* 0x004fca0000000000 */
[----:B------:R-:W-:Y:S01]  /*00c0*/  STG.E desc[UR4][R2.64], R5 ;  /* 0x0000000502007986 */ /* 0x000fe2000c101904 */
[----:B------:R-:W-:Y:S05]  /*00d0*/  EXIT ;  /* 0x000000000000794d */ /* 0x000fea0003800000 */
.L_x_2:
        /* <DEDUP_REMOVED lines=10> */
.L_x_7:


//--------------------- .text._Z14stress_computePfS_S_ --------------------------
	.section	.text._Z14stress_computePfS_S_,"ax",@progbits
	.align	128
        .global         _Z14stress_computePfS_S_
        .type           _Z14stress_computePfS_S_,@function
        .size           _Z14stress_computePfS_S_,(.L_x_8 - _Z14stress_computePfS_S_)
        .other          _Z14stress_computePfS_S_,@"STO_CUDA_ENTRY STV_DEFAULT"
_Z14stress_computePfS_S_:
.text._Z14stress_computePfS_S_:
[----:B------:R-:W-:Y:S01]  /*0000*/  LDC R1, c[0x0][0x37c] ;  /* 0x0000df00ff017b82 */ /* 0x000fe20000000800 */
[----:B------:R-:W0:Y:S07]  /*0010*/  S2R R2, SR_TID.Y ;  /* 0x0000000000027919 */ /* 0x000e2e0000002200 */
[----:B------:R-:W1:Y:S01]  /*0020*/  LDC R0, c[0x0][0x360] ;  /* 0x0000d800ff007b82 */ /* 0x000e620000000800 */
[----:B------:R-:W1:Y:S07]  /*0030*/  S2R R3, SR_TID.X ;  /* 0x0000000000037919 */ /* 0x000e6e0000002100 */
[----:B------:R-:W0:Y:S08]  /*0040*/  S2UR UR5, SR_CTAID.Y ;  /* 0x00000000000579c3 */ /* 0x000e300000002600 */
[----:B------:R-:W0:Y:S08]  /*0050*/  LDC R7, c[0x0][0x364] ;  /* 0x0000d900ff077b82 */ /* 0x000e300000000800 */
[----:B------:R-:W1:Y:S01]  /*0060*/  S2UR UR4, SR_CTAID.X ;  /* 0x00000000000479c3 */ /* 0x000e620000002500 */
[----:B0-----:R-:W-:-:S05]  /*0070*/  IMAD R7, R7, UR5, R2 ;  /* 0x0000000507077c24 */ /* 0x001fca000f8e0202 */
[----:B------:R-:W-:Y:S01]  /*0080*/  ISETP.GT.U32.AND P0, PT, R7, 0x3ff, PT ;  /* 0x000003ff0700780c */ /* 0x000fe20003f04070 */
[----:B-1----:R-:W-:-:S05]  /*0090*/  IMAD R0, R0, UR4, R3 ;  /* 0x0000000400007c24 */ /* 0x002fca000f8e0203 */
[----:B------:R-:W-:-:S13]  /*00a0*/  ISETP.GT.OR P0, PT, R0, 0x3ff, P0 ;  /* 0x000003ff0000780c */ /* 0x000fda0000704670 */
[----:B------:R-:W-:Y:S05]  /*00b0*/  @P0 EXIT ;  /* 0x000000000000094d */ /* 0x000fea0003800000 */
[----:B------:R-:W0:Y:S01]  /*00c0*/  LDC.64 R2, c[0x0][0x380] ;  /* 0x0000e000ff027b82 */ /* 0x000e220000000a00 */
[----:B------:R-:W1:Y:S01]  /*00d0*/  LDCU.64 UR6, c[0x0][0x388] ;  /* 0x00007100ff0677ac */ /* 0x000e620008000a00 */
[----:B------:R-:W-:Y:S01]  /*00e0*/  SHF.L.U32 R7, R7, 0xa, RZ ;  /* 0x0000000a07077819 */ /* 0x000fe200000006ff */
[----:B------:R-:W-:Y:S01]  /*00f0*/  HFMA2 R14, -RZ, RZ, 0, 0 ;  /* 0x00000000ff0e7431 */ /* 0x000fe200000001ff */
[----:B------:R-:W-:Y:S01]  /*0100*/  MOV R6, R0 ;  /* 0x0000000000067202 */ /* 0x000fe20000000f00 */
[----:B------:R-:W2:Y:S01]  /*0110*/  LDCU.64 UR8, c[0x0][0x358] ;  /* 0x00006b00ff0877ac */ /* 0x000ea20008000a00 */
[----:B------:R-:W-:Y:S01]  /*0120*/  UMOV UR4, URZ ;  /* 0x000000ff00047c82 */ /* 0x000fe20008000000 */
[----:B-1----:R-:W-:-:S04]  /*0130*/  UIADD3 UR5, UP0, UPT, UR6, 0x8000, URZ ;  /* 0x0000800006057890 */ /* 0x002fc8000ff1e0ff */
[----:B------:R-:W-:Y:S01]  /*0140*/  UIADD3.X UR6, UPT, UPT, URZ, UR7, URZ, UP0, !UPT ;  /* 0x00000007ff067290 */ /* 0x000fe200087fe4ff */
[----:B0-----:R-:W-:-:S03]  /*0150*/  IMAD.WIDE.U32 R2, R7, 0x4, R2 ;  /* 0x0000000407027825 */ /* 0x001fc600078e0002 */
[----:B------:R-:W-:-:S04]  /*0160*/  IADD3 R4, P0, PT, R2, 0x20, RZ ;  /* 0x0000002002047810 */ /* 0x000fc80007f1e0ff */
[----:B--2---:R-:W-:-:S09]  /*0170*/  IADD3.X R5, PT, PT, RZ, R3, RZ, P0, !PT ;  /* 0x00000003ff057210 */ /* 0x004fd200007fe4ff */
.L_x_3:
[----:B------:R-:W-:Y:S01]  /*0180*/  MOV R2, UR5 ;  /* 0x0000000500027c02 */ /* 0x000fe20008000f00 */
[----:B------:R-:W2:Y:S01]  /*0190*/  LDG.E R15, desc[UR8][R4.64+-0x20] ;  /* 0xffffe008040f7981 */ /* 0x000ea2000c1e1900 */
[----:B------:R-:W-:-:S03]  /*01a0*/  MOV R3, UR6 ;  /* 0x0000000600037c02 */ /* 0x000fc60008000f00 */
[----:B------:R-:W3:Y:S01]  /*01b0*/  LDG.E R24, desc[UR8][R4.64+-0x1c] ;  /* 0xffffe40804187981 */ /* 0x000ee2000c1e1900 */
[----:B------:R-:W-:-:S03]  /*01c0*/  IMAD.WIDE R2, R6, 0x4, R2 ;  /* 0x0000000406027825 */ /* 0x000fc600078e0202 */
[----:B------:R-:W4:Y:S04]  /*01d0*/  LDG.E R19, desc[UR8][R4.64+-0x18] ;  /* 0xffffe80804137981 */ /* 0x000f28000c1e1900 */
[----:B------:R-:W2:Y:S04]  /*01e0*/  LDG.E R16, desc[UR8][R2.64+-0x8000] ;  /* 0xff80000802107981 */ /* 0x000ea8000c1e1900 */
[----:B------:R-:W3:Y:S04]  /*01f0*/  LDG.E R25, desc[UR8][R2.64+-0x7000] ;  /* 0xff90000802197981 */ /* 0x000ee8000c1e1900 */
[----:B------:R-:W4:Y:S04]  /*0200*/  LDG.E R18, desc[UR8][R2.64+-0x6000] ;  /* 0xffa0000802127981 */ /* 0x000f28000c1e1900 */
[----:B------:R-:W5:Y:S04]  /*0210*/  LDG.E R20, desc[UR8][R4.64+-0x14] ;  /* 0xffffec0804147981 */ /* 0x000f68000c1e1900 */
        /* <DEDUP_REMOVED lines=11> */
[----:B------:R-:W5:Y:S01]  /*02d0*/  LDG.E R26, desc[UR8][R4.64+0x1c] ;  /* 0x00001c08041a7981 */ /* 0x000f62000c1e1900 */
[----:B--2---:R-:W-:-:S03]  /*02e0*/  FFMA R15, R15, R16, R14 ;  /* 0x000000100f0f7223 */ /* 0x004fc6000000000e */
[----:B------:R-:W2:Y:S01]  /*02f0*/  LDG.E R16, desc[UR8][R4.64] ;  /* 0x0000000804107981 */ /* 0x000ea2000c1e1900 */
[----:B---3--:R-:W-:-:S03]  /*0300*/  FFMA R24, R24, R25, R15 ;  /* 0x0000001918187223 */ /* 0x008fc6000000000f */
[----:B------:R-:W3:Y:S01]  /*0310*/  LDG.E R14, desc[UR8][R4.64+0x4] ;  /* 0x00000408040e7981 */ /* 0x000ee2000c1e1900 */
[----:B----4-:R-:W-:-:S03]  /*0320*/  FFMA R25, R19, R18, R24 ;  /* 0x0000001213197223 */ /* 0x010fc60000000018 */
[----:B------:R-:W3:Y:S04]  /*0330*/  LDG.E R15, desc[UR8][R2.64+0x1000] ;  /* 0x00100008020f7981 */ /* 0x000ee8000c1e1900 */
[----:B------:R-:W4:Y:S01]  /*0340*/  LDG.E R18, desc[UR8][R4.64+0x8] ;  /* 0x0000080804127981 */ /* 0x000f22000c1e1900 */
[----:B-----5:R-:W-:-:S03]  /*0350*/  FFMA R25, R20, R21, R25 ;  /* 0x0000001514197223 */ /* 0x020fc60000000019 */
[----:B------:R-:W4:Y:S04]  /*0360*/  LDG.E R19, desc[UR8][R2.64+0x2000] ;  /* 0x0020000802137981 */ /* 0x000f28000c1e1900 */
[----:B------:R-:W5:Y:S01]  /*0370*/  LDG.E R20, desc[UR8][R4.64+0xc] ;  /* 0x00000c0804147981 */ /* 0x000f62000c1e1900 */
[----:B------:R-:W-:-:S03]  /*0380*/  FFMA R25, R22, R23, R25 ;  /* 0x0000001716197223 */ /* 0x000fc60000000019 */
[----:B------:R-:W5:Y:S04]  /*0390*/  LDG.E R21, desc[UR8][R2.64+0x3000] ;  /* 0x0030000802157981 */ /* 0x000f68000c1e1900 */
[----:B------:R-:W5:Y:S04]  /*03a0*/  LDG.E R22, desc[UR8][R4.64+0x10] ;  /* 0x0000100804167981 */ /* 0x000f68000c1e1900 */
[----:B------:R-:W5:Y:S01]  /*03b0*/  LDG.E R23, desc[UR8][R2.64+0x4000] ;  /* 0x0040000802177981 */ /* 0x000f62000c1e1900 */
[----:B------:R-:W-:-:S03]  /*03c0*/  FFMA R28, R12, R13, R25 ;  /* 0x0000000d0c1c7223 */ /* 0x000fc60000000019 */
[----:B------:R-:W5:Y:S04]  /*03d0*/  LDG.E R24, desc[UR8][R4.64+0x14] ;  /* 0x0000140804187981 */ /* 0x000f68000c1e1900 */
[----:B------:R-:W5:Y:S04]  /*03e0*/  LDG.E R25, desc[UR8][R2.64+0x5000] ;  /* 0x0050000802197981 */ /* 0x000f68000c1e1900 */
[----:B------:R0:W5:Y:S04]  /*03f0*/  LDG.E R13, desc[UR8][R4.64+0x18] ;  /* 0x00001808040d7981 */ /* 0x000168000c1e1900 */
[----:B------:R-:W5:Y:S01]  /*0400*/  LDG.E R12, desc[UR8][R2.64+0x6000] ;  /* 0x00600008020c7981 */ /* 0x000f62000c1e1900 */
[----:B------:R-:W-:-:S04]  /*0410*/  FFMA R9, R9, R8, R28 ;  /* 0x0000000809097223 */ /* 0x000fc8000000001c */
[----:B------:R-:W-:Y:S01]  /*0420*/  FFMA R9, R10, R11, R9 ;  /* 0x0000000b0a097223 */ /* 0x000fe20000000009 */
[----:B------:R-:W-:-:S04]  /*0430*/  UIADD3 UR4, UPT, UPT, UR4, 0x10, URZ ;  /* 0x0000001004047890 */ /* 0x000fc8000fffe0ff */
[----:B------:R-:W-:Y:S01]  /*0440*/  UISETP.NE.AND UP0, UPT, UR4, 0x400, UPT ;  /* 0x000004000400788c */ /* 0x000fe2000bf05270 */
[----:B0-----:R-:W-:Y:S02]  /*0450*/  IADD3 R4, P0, PT, R4, 0x40, RZ ;  /* 0x0000004004047810 */ /* 0x001fe40007f1e0ff */
[----:B------:R-:W-:Y:S02]  /*0460*/  IADD3 R6, PT, PT, R6, 0x4000, RZ ;  /* 0x0000400006067810 */ /* 0x000fe40007ffe0ff */
[----:B------:R-:W-:Y:S01]  /*0470*/  IADD3.X R5, PT, PT, RZ, R5, RZ, P0, !PT ;  /* 0x00000005ff057210 */ /* 0x000fe200007fe4ff */
[----:B--2---:R-:W-:-:S04]  /*0480*/  FFMA R9, R16, R17, R9 ;  /* 0x0000001110097223 */ /* 0x004fc80000000009 */
[----:B---3--:R-:W-:-:S04]  /*0490*/  FFMA R9, R14, R15, R9 ;  /* 0x0000000f0e097223 */ /* 0x008fc80000000009 */
[----:B----4-:R-:W-:-:S04]  /*04a0*/  FFMA R9, R18, R19, R9 ;  /* 0x0000001312097223 */ /* 0x010fc80000000009 */
[----:B-----5:R-:W-:-:S04]  /*04b0*/  FFMA R9, R20, R21, R9 ;  /* 0x0000001514097223 */ /* 0x020fc80000000009 */
[----:B------:R-:W-:-:S04]  /*04c0*/  FFMA R9, R22, R23, R9 ;  /* 0x0000001716097223 */ /* 0x000fc80000000009 */
[----:B------:R-:W-:-:S04]  /*04d0*/  FFMA R24, R24, R25, R9 ;  /* 0x0000001918187223 */ /* 0x000fc80000000009 */
[----:B------:R-:W-:-:S04]  /*04e0*/  FFMA R13, R13, R12, R24 ;  /* 0x0000000c0d0d7223 */ /* 0x000fc80000000018 */
[----:B------:R-:W-:Y:S01]  /*04f0*/  FFMA R14, R26, R27, R13 ;  /* 0x0000001b1a0e7223 */ /* 0x000fe2000000000d */
[----:B------:R-:W-:Y:S06]  /*0500*/  BRA.U UP0, `(.L_x_3) ;  /* 0xfffffffd001c7547 */ /* 0x000fec000b83ffff */
[----:B------:R-:W0:Y:S01]  /*0510*/  LDC.64 R2, c[0x0][0x390] ;  /* 0x0000e400ff027b82 */ /* 0x000e220000000a00 */
[----:B------:R-:W-:-:S05]  /*0520*/  IADD3 R7, PT, PT, R0, R7, RZ ;  /* 0x0000000700077210 */ /* 0x000fca0007ffe0ff */
[----:B0-----:R-:W-:-:S05]  /*0530*/  IMAD.WIDE R2, R7, 0x4, R2 ;  /* 0x0000000407027825 */ /* 0x001fca00078e0202 */
[----:B------:R-:W-:Y:S01]  /*0540*/  STG.E desc[UR8][R2.64], R14 ;  /* 0x0000000e02007986 */ /* 0x000fe2000c101908 */
[----:B------:R-:W-:Y:S05]  /*0550*/  EXIT ;  /* 0x000000000000794d */ /* 0x000fea0003800000 */
.L_x_4:
        /* <DEDUP_REMOVED lines=10> */
.L_x_8:


//--------------------- .nv.shared.reserved.0     --------------------------
	.section	.nv.shared.reserved.0,"aw",@nobits
	.weak		__nv_reservedSMEM_offset_0_alias
	.size		__nv_reservedSMEM_offset_0_alias, 0, 64
	.other		__nv_reservedSMEM_offset_0_alias,@"STO_CUDA_RESERVED_SHARED STV_DEFAULT"
__nv_reservedSMEM_offset_0_alias:
	.zero		0
	.zero		64


//--------------------- .nv.constant0._Z13stress_atomicPf --------------------------
	.section	.nv.constant0._Z13stress_atomicPf,"a",@progbits
	.sectionflags	@""
	.align	4
.nv.constant0._Z13stress_atomicPf:
	.zero		904


//--------------------- .nv.constant0._Z9stress_xuPf --------------------------
	.section	.nv.constant0._Z9stress_xuPf,"a",@progbits
	.sectionflags	@""
	.align	4
.nv.constant0._Z9stress_xuPf:
	.zero		904


//--------------------- .nv.constant0._Z13stress_memoryPf --------------------------
	.section	.nv.constant0._Z13stress_memoryPf,"a",@progbits
	.sectionflags	@""
	.align	4
.nv.constant0._Z13stress_memoryPf:
	.zero		904


//--------------------- .nv.constant0._Z14stress_computePfS_S_ --------------------------
	.section	.nv.constant0._Z14stress_computePfS_S_,"a",@progbits
	.sectionflags	@""
	.align	4
.nv.constant0._Z14stress_computePfS_S_:
	.zero		920


//--------------------- SYMBOLS --------------------------

	.type		.nv.reservedSmem.offset0,@object
	.size		.nv.reservedSmem.offset0,0x4
